//
// Generated by NVIDIA NVVM Compiler
//
// Compiler Build ID: CL-36424714
// Cuda compilation tools, release 13.0, V13.0.88
// Based on NVVM 20.0.0
//

.version 9.0
.target sm_100
.address_size 64

	// .globl	default_function_kernel
.global .align 4 .b8 __cudart_i2opi_f[24] = {65, 144, 67, 60, 153, 149, 98, 219, 192, 221, 52, 245, 209, 87, 39, 252, 41, 21, 68, 78, 110, 131, 249, 162};

.visible .entry default_function_kernel(
	.param .u64 .ptr .align 1 default_function_kernel_param_0,
	.param .u64 .ptr .align 1 default_function_kernel_param_1
)
.maxntid 4
{
	.local .align 4 .b8 	__local_depot0[28];
	.reg .b64 	%SP;
	.reg .b64 	%SPL;
	.reg .pred 	%p<10>;
	.reg .b32 	%r<43>;
	.reg .b32 	%f<28>;
	.reg .b64 	%rd<29>;
	.reg .b64 	%fd<3>;

	mov.u64 	%SPL, __local_depot0;
	ld.param.u64 	%rd9, [default_function_kernel_param_0];
	ld.param.u64 	%rd10, [default_function_kernel_param_1];
	add.u64 	%rd1, %SPL, 0;
	mov.u32 	%r16, %ctaid.x;
	shl.b32 	%r17, %r16, 2;
	mov.u32 	%r18, %tid.x;
	or.b32  	%r1, %r17, %r18;
	setp.gt.u32 	%p1, %r1, 356;
	@%p1 bra 	$L__BB0_10;
	cvta.to.global.u64 	%rd12, %rd10;
	mul.wide.u32 	%rd13, %r1, 4;
	add.s64 	%rd14, %rd12, %rd13;
	ld.global.nc.f32 	%f1, [%rd14];
	mul.f32 	%f7, %f1, 0f3F22F983;
	cvt.rni.s32.f32 	%r42, %f7;
	cvt.rn.f32.s32 	%f8, %r42;
	fma.rn.f32 	%f9, %f8, 0fBFC90FDA, %f1;
	fma.rn.f32 	%f10, %f8, 0fB3A22168, %f9;
	fma.rn.f32 	%f27, %f8, 0fA7C234C5, %f10;
	abs.f32 	%f3, %f1;
	setp.ltu.f32 	%p2, %f3, 0f47CE4780;
	@%p2 bra 	$L__BB0_9;
	setp.neu.f32 	%p3, %f3, 0f7F800000;
	@%p3 bra 	$L__BB0_4;
	mov.f32 	%f13, 0f00000000;
	mul.rn.f32 	%f27, %f1, %f13;
	mov.b32 	%r42, 0;
	bra.uni 	$L__BB0_9;
$L__BB0_4:
	mov.b32 	%r3, %f1;
	shl.b32 	%r20, %r3, 8;
	or.b32  	%r4, %r20, -2147483648;
	mov.b64 	%rd28, 0;
	mov.b32 	%r39, 0;
	mov.u64 	%rd26, __cudart_i2opi_f;
	mov.u64 	%rd27, %rd1;
$L__BB0_5:
	.pragma "nounroll";
	ld.global.nc.u32 	%r21, [%rd26];
	mad.wide.u32 	%rd17, %r21, %r4, %rd28;
	shr.u64 	%rd28, %rd17, 32;
	st.local.u32 	[%rd27], %rd17;
	add.s32 	%r39, %r39, 1;
	add.s64 	%rd27, %rd27, 4;
	add.s64 	%rd26, %rd26, 4;
	setp.ne.s32 	%p4, %r39, 6;
	@%p4 bra 	$L__BB0_5;
	shr.u32 	%r22, %r3, 23;
	st.local.u32 	[%rd1+24], %rd28;
	and.b32  	%r7, %r22, 31;
	and.b32  	%r23, %r22, 224;
	add.s32 	%r24, %r23, -128;
	shr.u32 	%r25, %r24, 5;
	mul.wide.u32 	%rd18, %r25, 4;
	sub.s64 	%rd8, %rd1, %rd18;
	ld.local.u32 	%r40, [%rd8+24];
	ld.local.u32 	%r41, [%rd8+20];
	setp.eq.s32 	%p5, %r7, 0;
	@%p5 bra 	$L__BB0_8;
	shf.l.wrap.b32 	%r40, %r41, %r40, %r7;
	ld.local.u32 	%r26, [%rd8+16];
	shf.l.wrap.b32 	%r41, %r26, %r41, %r7;
$L__BB0_8:
	shr.u32 	%r27, %r40, 30;
	shf.l.wrap.b32 	%r28, %r41, %r40, 2;
	shl.b32 	%r29, %r41, 2;
	shr.u32 	%r30, %r28, 31;
	add.s32 	%r31, %r30, %r27;
	neg.s32 	%r32, %r31;
	setp.lt.s32 	%p6, %r3, 0;
	selp.b32 	%r42, %r32, %r31, %p6;
	xor.b32  	%r33, %r28, %r3;
	shr.s32 	%r34, %r28, 31;
	xor.b32  	%r35, %r34, %r28;
	xor.b32  	%r36, %r34, %r29;
	cvt.u64.u32 	%rd19, %r35;
	shl.b64 	%rd20, %rd19, 32;
	cvt.u64.u32 	%rd21, %r36;
	or.b64  	%rd22, %rd20, %rd21;
	cvt.rn.f64.s64 	%fd1, %rd22;
	mul.f64 	%fd2, %fd1, 0d3BF921FB54442D19;
	cvt.rn.f32.f64 	%f11, %fd2;
	neg.f32 	%f12, %f11;
	setp.lt.s32 	%p7, %r33, 0;
	selp.f32 	%f27, %f12, %f11, %p7;
$L__BB0_9:
	mul.f32 	%f14, %f27, %f27;
	fma.rn.f32 	%f15, %f14, 0f3C190000, 0f3B560000;
	fma.rn.f32 	%f16, %f15, %f14, 0f3CC70000;
	fma.rn.f32 	%f17, %f16, %f14, 0f3D5B0000;
	fma.rn.f32 	%f18, %f17, %f14, 0f3E089438;
	fma.rn.f32 	%f19, %f18, %f14, 0f3EAAAA88;
	mul.rn.f32 	%f20, %f14, %f27;
	fma.rn.f32 	%f21, %f19, %f20, %f27;
	abs.f32 	%f22, %f27;
	setp.eq.f32 	%p8, %f22, 0f3A00B43C;
	selp.f32 	%f23, %f27, %f21, %p8;
	and.b32  	%r38, %r42, 1;
	setp.eq.b32 	%p9, %r38, 1;
	neg.f32 	%f24, %f23;
	rcp.approx.ftz.f32 	%f25, %f24;
	selp.f32 	%f26, %f25, %f23, %p9;
	cvta.to.global.u64 	%rd23, %rd9;
	add.s64 	%rd25, %rd23, %rd13;
	st.global.f32 	[%rd25], %f26;
$L__BB0_10:
	ret;

}


// ===== COMPILED SASS (sm_100) =====

	.target	sm_100

	.elftype	@"ET_EXEC"


//--------------------- .note.nv.tkinfo           --------------------------
	.section	.note.nv.tkinfo,"",@"SHT_NOTE"
	.sectionflags	@"SHF_NOTE_NV_TKINFO"
	.tkinfo
        /*0018*/ 	.word	0x00000002
        /*0030*/ 	.string	""
        /*0030*/ 	.string	"ptxas"
        /*0030*/ 	.string	"Cuda compilation tools, release 13.0, V13.0.88"
        /*0030*/ 	.string	"Build cuda_13.0.r13.0/compiler.36424714_0"
        /*0030*/ 	.string	"-arch sm_100 -m 64 "



//--------------------- .note.nv.cuinfo           --------------------------
	.section	.note.nv.cuinfo,"",@"SHT_NOTE"
	.sectionflags	@"SHF_NOTE_NV_CUINFO"
        /*0018*/ 	.short	0x0002
        /*001a*/ 	.short	0x0064
        /*001c*/ 	.short	0x0082
	.zero		2


//--------------------- .nv.info                  --------------------------
	.section	.nv.info,"",@"SHT_CUDA_INFO"
	.align	4


	//----- nvinfo : EIATTR_REGCOUNT
	.align		4
        /*0000*/ 	.byte	0x04, 0x2f
        /*0002*/ 	.short	(.L_2 - .L_1)
	.align		4
.L_1:
        /*0004*/ 	.word	index@(default_function_kernel)
        /*0008*/ 	.word	0x00000012


	//----- nvinfo : EIATTR_FRAME_SIZE
	.align		4
.L_2:
        /*000c*/ 	.byte	0x04, 0x11
        /*000e*/ 	.short	(.L_4 - .L_3)
	.align		4
.L_3:
        /*0010*/ 	.word	index@(default_function_kernel)
        /*0014*/ 	.word	0x00000000


	//----- nvinfo : EIATTR_MIN_STACK_SIZE
	.align		4
.L_4:
        /*0018*/ 	.byte	0x04, 0x12
        /*001a*/ 	.short	(.L_6 - .L_5)
	.align		4
.L_5:
        /*001c*/ 	.word	index@(default_function_kernel)
        /*0020*/ 	.word	0x00000000
.L_6:


//--------------------- .nv.compat                --------------------------
	.section	.nv.compat,"",@"SHT_CUDA_COMPAT_INFO"
	.align	4
        /*0000*/ 	.byte	0x02, 0x09, 0x00, 0x00, 0x02, 0x02, 0x01, 0x00, 0x02, 0x05, 0x05, 0x00, 0x03, 0x07, 0x01, 0x01
        /*0010*/ 	.byte	0x02, 0x03, 0x00, 0x00, 0x02, 0x06, 0x01, 0x00, 0x04, 0x0b, 0x08, 0x00, 0x01, 0x00, 0x00, 0x00
        /*0020*/ 	.byte	0x00, 0x00, 0x00, 0x00


//--------------------- .nv.info.default_function_kernel --------------------------
	.section	.nv.info.default_function_kernel,"",@"SHT_CUDA_INFO"
	.sectionflags	@""
	.align	4


	//----- nvinfo : EIATTR_CUDA_API_VERSION
	.align		4
        /*0000*/ 	.byte	0x04, 0x37
        /*0002*/ 	.short	(.L_8 - .L_7)
.L_7:
        /*0004*/ 	.word	0x00000082


	//----- nvinfo : EIATTR_KPARAM_INFO
	.align		4
.L_8:
        /*0008*/ 	.byte	0x04, 0x17
        /*000a*/ 	.short	(.L_10 - .L_9)
.L_9:
        /*000c*/ 	.word	0x00000000
        /*0010*/ 	.short	0x0001
        /*0012*/ 	.short	0x0008
        /*0014*/ 	.byte	0x00, 0xf5, 0x21, 0x00


	//----- nvinfo : EIATTR_KPARAM_INFO
	.align		4
.L_10:
        /*0018*/ 	.byte	0x04, 0x17
        /*001a*/ 	.short	(.L_12 - .L_11)
.L_11:
        /*001c*/ 	.word	0x00000000
        /*0020*/ 	.short	0x0000
        /*0022*/ 	.short	0x0000
        /*0024*/ 	.byte	0x00, 0xf5, 0x21, 0x00


	//----- nvinfo : EIATTR_SPARSE_MMA_MASK
	.align		4
.L_12:
        /*0028*/ 	.byte	0x03, 0x50
        /*002a*/ 	.short	0x0000


	//----- nvinfo : EIATTR_MAXREG_COUNT
	.align		4
        /*002c*/ 	.byte	0x03, 0x1b
        /*002e*/ 	.short	0x00ff


	//----- nvinfo : EIATTR_MERCURY_ISA_VERSION
	.align		4
        /*0030*/ 	.byte	0x03, 0x5f
        /*0032*/ 	.short	0x0101


	//----- nvinfo : EIATTR_VRC_CTA_INIT_COUNT
	.align		4
        /*0034*/ 	.byte	0x02, 0x4a
	.zero		1
	.zero		1


	//----- nvinfo : EIATTR_EXIT_INSTR_OFFSETS
	.align		4
        /*0038*/ 	.byte	0x04, 0x1c
        /*003a*/ 	.short	(.L_14 - .L_13)


	//   ....[0]....
.L_13:
        /*003c*/ 	.word	0x00000060


	//   ....[1]....
        /*0040*/ 	.word	0x00000860


	//----- nvinfo : EIATTR_MAX_THREADS
	.align		4
.L_14:
        /*0044*/ 	.byte	0x04, 0x05
        /*0046*/ 	.short	(.L_16 - .L_15)
.L_15:
        /*0048*/ 	.word	0x00000004
        /*004c*/ 	.word	0x00000001
        /*0050*/ 	.word	0x00000001


	//----- nvinfo : EIATTR_CRS_STACK_SIZE
	.align		4
.L_16:
        /*0054*/ 	.byte	0x04, 0x1e
        /*0056*/ 	.short	(.L_18 - .L_17)
.L_17:
        /*0058*/ 	.word	0x00000000


	//----- nvinfo : EIATTR_CBANK_PARAM_SIZE
	.align		4
.L_18:
        /*005c*/ 	.byte	0x03, 0x19
        /*005e*/ 	.short	0x0010


	//----- nvinfo : EIATTR_PARAM_CBANK
	.align		4
        /*0060*/ 	.byte	0x04, 0x0a
        /*0062*/ 	.short	(.L_20 - .L_19)
	.align		4
.L_19:
        /*0064*/ 	.word	index@(.nv.constant0.default_function_kernel)
        /*0068*/ 	.short	0x0380
        /*006a*/ 	.short	0x0010


	//----- nvinfo : EIATTR_SW_WAR
	.align		4
.L_20:
        /*006c*/ 	.byte	0x04, 0x36
        /*006e*/ 	.short	(.L_22 - .L_21)
.L_21:
        /*0070*/ 	.word	0x00000008
.L_22:


//--------------------- .nv.callgraph             --------------------------
	.section	.nv.callgraph,"",@"SHT_CUDA_CALLGRAPH"
	.align	4
	.sectionentsize	8
	.align		4
        /*0000*/ 	.word	0x00000000
	.align		4
        /*0004*/ 	.word	0xffffffff
	.align		4
        /*0008*/ 	.word	0x00000000
	.align		4
        /*000c*/ 	.word	0xfffffffe
	.align		4
        /*0010*/ 	.word	0x00000000
	.align		4
        /*0014*/ 	.word	0xfffffffd
	.align		4
        /*0018*/ 	.word	0x00000000
	.align		4
        /*001c*/ 	.word	0xfffffffc


//--------------------- .nv.constant4             --------------------------
	.section	.nv.constant4,"a",@progbits
	.align	8
	.align		8
.nv.constant4:
        /*0000*/ 	.dword	__cudart_i2opi_f


//--------------------- .text.default_function_kernel --------------------------
	.section	.text.default_function_kernel,"ax",@progbits
	.align	128
        .global         default_function_kernel
        .type           default_function_kernel,@function
        .size           default_function_kernel,(.L_x_6 - default_function_kernel)
        .other          default_function_kernel,@"STO_CUDA_ENTRY STV_DEFAULT"
default_function_kernel:
.text.default_function_kernel:
[----:B------:R-:W-:Y:S01]  /*0000*/  LDC R1, c[0x0][0x37c] ;  /* 0x0000df00ff017b82 */ /* 0x000fe20000000800 */
[----:B------:R-:W0:Y:S07]  /*0010*/  S2R R0, SR_TID.X ;  /* 0x0000000000007919 */ /* 0x000e2e0000002100 */
[----:B------:R-:W1:Y:S02]  /*0020*/  S2UR UR4, SR_CTAID.X ;  /* 0x00000000000479c3 */ /* 0x000e640000002500 */
[----:B-1----:R-:W-:-:S06]  /*0030*/  USHF.L.U32 UR4, UR4, 0x2, URZ ;  /* 0x0000000204047899 */ /* 0x002fcc00080006ff */
[----:B0-----:R-:W-:-:S04]  /*0040*/  LOP3.LUT R0, R0, UR4, RZ, 0xfc, !PT ;  /* 0x0000000400007c12 */ /* 0x001fc8000f8efcff */
[----:B------:R-:W-:-:S13]  /*0050*/  ISETP.GT.U32.AND P0, PT, R0, 0x164, PT ;  /* 0x000001640000780c */ /* 0x000fda0003f04070 */
[----:B------:R-:W-:Y:S05]  /*0060*/  @P0 EXIT ;  /* 0x000000000000094d */ /* 0x000fea0003800000 */
[----:B------:R-:W0:Y:S01]  /*0070*/  LDC.64 R2, c[0x0][0x388] ;  /* 0x0000e200ff027b82 */ /* 0x000e220000000a00 */
[----:B------:R-:W1:Y:S01]  /*0080*/  LDCU.64 UR6, c[0x0][0x358] ;  /* 0x00006b00ff0677ac */ /* 0x000e620008000a00 */
[----:B0-----:R-:W-:-:S05]  /*0090*/  IMAD.WIDE.U32 R2, R0, 0x4, R2 ;  /* 0x0000000400027825 */ /* 0x001fca00078e0002 */
[----:B-1----:R-:W2:Y:S01]  /*00a0*/  LDG.E.CONSTANT R6, desc[UR6][R2.64] ;  /* 0x0000000602067981 */ /* 0x002ea2000c1e9900 */
[----:B------:R-:W-:Y:S01]  /*00b0*/  BSSY.RECONVERGENT B0, `(.L_x_0) ;  /* 0x0000069000007945 */ /* 0x000fe20003800200 */
[C---:B--2---:R-:W-:Y:S01]  /*00c0*/  FMUL R4, R6.reuse, 0.63661974668502807617 ;  /* 0x3f22f98306047820 */ /* 0x044fe20000400000 */
[----:B------:R-:W-:-:S03]  /*00d0*/  FSETP.GE.AND P0, PT, |R6|, 105615, PT ;  /* 0x47ce47800600780b */ /* 0x000fc60003f06200 */
[----:B------:R-:W0:Y:S02]  /*00e0*/  F2I.NTZ R7, R4 ;  /* 0x0000000400077305 */ /* 0x000e240000203100 */
[----:B0-----:R-:W-:-:S05]  /*00f0*/  I2FP.F32.S32 R5, R7 ;  /* 0x0000000700057245 */ /* 0x001fca0000201400 */
[----:B------:R-:W-:-:S04]  /*0100*/  FFMA R8, R5, -1.5707962512969970703, R6 ;  /* 0xbfc90fda05087823 */ /* 0x000fc80000000006 */
[----:B------:R-:W-:-:S04]  /*0110*/  FFMA R8, R5, -7.5497894158615963534e-08, R8 ;  /* 0xb3a2216805087823 */ /* 0x000fc80000000008 */
[----:B------:R-:W-:Y:S01]  /*0120*/  FFMA R5, R5, -5.3903029534742383927e-15, R8 ;  /* 0xa7c234c505057823 */ /* 0x000fe20000000008 */
[----:B------:R-:W-:Y:S06]  /*0130*/  @!P0 BRA `(.L_x_1) ;  /* 0x0000000400808947 */ /* 0x000fec0003800000 */
[----:B------:R-:W-:-:S13]  /*0140*/  FSETP.NEU.AND P0, PT, |R6|, +INF , PT ;  /* 0x7f8000000600780b */ /* 0x000fda0003f0d200 */
[----:B------:R-:W-:Y:S01]  /*0150*/  @!P0 FMUL R5, RZ, R6 ;  /* 0x00000006ff058220 */ /* 0x000fe20000400000 */
[----:B------:R-:W-:Y:S01]  /*0160*/  @!P0 IMAD.MOV.U32 R7, RZ, RZ, RZ ;  /* 0x000000ffff078224 */ /* 0x000fe200078e00ff */
[----:B------:R-:W-:Y:S06]  /*0170*/  @!P0 BRA `(.L_x_1) ;  /* 0x0000000400708947 */ /* 0x000fec0003800000 */
[----:B------:R-:W-:Y:S01]  /*0180*/  IMAD.SHL.U32 R2, R6, 0x100, RZ ;  /* 0x0000010006027824 */ /* 0x000fe200078e00ff */
[----:B------:R-:W0:Y:S01]  /*0190*/  LDCU.64 UR8, c[0x4][URZ] ;  /* 0x01000000ff0877ac */ /* 0x000e220008000a00 */
[----:B------:R-:W-:Y:S02]  /*01a0*/  IMAD.MOV.U32 R9, RZ, RZ, RZ ;  /* 0x000000ffff097224 */ /* 0x000fe400078e00ff */
[----:B------:R-:W-:Y:S01]  /*01b0*/  IMAD.MOV.U32 R15, RZ, RZ, RZ ;  /* 0x000000ffff0f7224 */ /* 0x000fe200078e00ff */
[----:B------:R-:W-:Y:S01]  /*01c0*/  LOP3.LUT R7, R2, 0x80000000, RZ, 0xfc, !PT ;  /* 0x8000000002077812 */ /* 0x000fe200078efcff */
[----:B------:R-:W-:Y:S01]  /*01d0*/  UMOV UR5, URZ ;  /* 0x000000ff00057c82 */ /* 0x000fe20008000000 */
[----:B------:R-:W-:-:S05]  /*01e0*/  UMOV UR4, URZ ;  /* 0x000000ff00047c82 */ /* 0x000fca0008000000 */
.L_x_2:
[----:B0-----:R-:W-:Y:S01]  /*01f0*/  MOV R4, UR8 ;  /* 0x0000000800047c02 */ /* 0x001fe20008000f00 */
[----:B------:R-:W-:-:S05]  /*0200*/  IMAD.U32 R5, RZ, RZ, UR9 ;  /* 0x00000009ff057e24 */ /* 0x000fca000f8e00ff */
[----:B------:R-:W2:Y:S01]  /*0210*/  LDG.E.CONSTANT R2, desc[UR6][R4.64] ;  /* 0x0000000604027981 */ /* 0x000ea2000c1e9900 */
[----:B------:R-:W-:Y:S01]  /*0220*/  UIADD3 UR4, UPT, UPT, UR4, 0x1, URZ ;  /* 0x0000000104047890 */ /* 0x000fe2000fffe0ff */
[C---:B------:R-:W-:Y:S01]  /*0230*/  ISETP.EQ.AND P0, PT, R15.reuse, RZ, PT ;  /* 0x000000ff0f00720c */ /* 0x040fe20003f02270 */
[----:B------:R-:W-:Y:S01]  /*0240*/  UIADD3 UR8, UP1, UPT, UR8, 0x4, URZ ;  /* 0x0000000408087890 */ /* 0x000fe2000ff3e0ff */
[C---:B------:R-:W-:Y:S01]  /*0250*/  ISETP.EQ.AND P1, PT, R15.reuse, 0x4, PT ;  /* 0x000000040f00780c */ /* 0x040fe20003f22270 */
[----:B------:R-:W-:Y:S01]  /*0260*/  UISETP.NE.AND UP0, UPT, UR4, 0x6, UPT ;  /* 0x000000060400788c */ /* 0x000fe2000bf05270 */
[C---:B------:R-:W-:Y:S01]  /*0270*/  ISETP.EQ.AND P2, PT, R15.reuse, 0x8, PT ;  /* 0x000000080f00780c */ /* 0x040fe20003f42270 */
[----:B------:R-:W-:Y:S01]  /*0280*/  UIADD3.X UR9, UPT, UPT, URZ, UR9, URZ, UP1, !UPT ;  /* 0x00000009ff097290 */ /* 0x000fe20008ffe4ff */
[C---:B------:R-:W-:Y:S02]  /*0290*/  ISETP.EQ.AND P3, PT, R15.reuse, 0xc, PT ;  /* 0x0000000c0f00780c */ /* 0x040fe40003f62270 */
[----:B------:R-:W-:-:S02]  /*02a0*/  ISETP.EQ.AND P4, PT, R15, 0x10, PT ;  /* 0x000000100f00780c */ /* 0x000fc40003f82270 */
[C---:B------:R-:W-:Y:S01]  /*02b0*/  ISETP.EQ.AND P5, PT, R15.reuse, 0x14, PT ;  /* 0x000000140f00780c */ /* 0x040fe20003fa2270 */
[----:B------:R-:W-:Y:S02]  /*02c0*/  VIADD R15, R15, 0x4 ;  /* 0x000000040f0f7836 */ /* 0x000fe40000000000 */
[----:B--2---:R-:W-:-:S03]  /*02d0*/  IMAD.WIDE.U32 R2, R2, R7, RZ ;  /* 0x0000000702027225 */ /* 0x004fc600078e00ff */
[----:B------:R-:W-:-:S04]  /*02e0*/  IADD3 R2, P6, PT, R2, R9, RZ ;  /* 0x0000000902027210 */ /* 0x000fc80007fde0ff */
[----:B------:R-:W-:Y:S01]  /*02f0*/  IADD3.X R9, PT, PT, R3, UR5, RZ, P6, !PT ;  /* 0x0000000503097c10 */ /* 0x000fe2000b7fe4ff */
[--C-:B------:R-:W-:Y:S01]  /*0300*/  @P0 IMAD.MOV.U32 R8, RZ, RZ, R2.reuse ;  /* 0x000000ffff080224 */ /* 0x100fe200078e0002 */
[----:B------:R-:W-:Y:S01]  /*0310*/  @P3 MOV R12, R2 ;  /* 0x00000002000c3202 */ /* 0x000fe20000000f00 */
[--C-:B------:R-:W-:Y:S02]  /*0320*/  @P1 IMAD.MOV.U32 R10, RZ, RZ, R2.reuse ;  /* 0x000000ffff0a1224 */ /* 0x100fe400078e0002 */
[--C-:B------:R-:W-:Y:S02]  /*0330*/  @P2 IMAD.MOV.U32 R11, RZ, RZ, R2.reuse ;  /* 0x000000ffff0b2224 */ /* 0x100fe400078e0002 */
[--C-:B------:R-:W-:Y:S02]  /*0340*/  @P4 IMAD.MOV.U32 R13, RZ, RZ, R2.reuse ;  /* 0x000000ffff0d4224 */ /* 0x100fe400078e0002 */
[----:B------:R-:W-:Y:S01]  /*0350*/  @P5 IMAD.MOV.U32 R14, RZ, RZ, R2 ;  /* 0x000000ffff0e5224 */ /* 0x000fe200078e0002 */
[----:B------:R-:W-:Y:S06]  /*0360*/  BRA.U UP0, `(.L_x_2) ;  /* 0xfffffffd00a07547 */ /* 0x000fec000b83ffff */
[----:B------:R-:W-:Y:S01]  /*0370*/  SHF.R.U32.HI R2, RZ, 0x17, R6 ;  /* 0x00000017ff027819 */ /* 0x000fe20000011606 */
[----:B------:R-:W-:Y:S03]  /*0380*/  BSSY.RECONVERGENT B1, `(.L_x_3) ;  /* 0x0000029000017945 */ /* 0x000fe60003800200 */
[C---:B------:R-:W-:Y:S02]  /*0390*/  LOP3.LUT R3, R2.reuse, 0xe0, RZ, 0xc0, !PT ;  /* 0x000000e002037812 */ /* 0x040fe400078ec0ff */
[----:B------:R-:W-:-:S03]  /*03a0*/  LOP3.LUT P6, RZ, R2, 0x1f, RZ, 0xc0, !PT ;  /* 0x0000001f02ff7812 */ /* 0x000fc600078cc0ff */
[----:B------:R-:W-:-:S05]  /*03b0*/  VIADD R3, R3, 0xffffff80 ;  /* 0xffffff8003037836 */ /* 0x000fca0000000000 */
[----:B------:R-:W-:-:S04]  /*03c0*/  SHF.R.U32.HI R3, RZ, 0x5, R3 ;  /* 0x00000005ff037819 */ /* 0x000fc80000011603 */
[----:B------:R-:W-:-:S04]  /*03d0*/  LEA R5, -R3, RZ, 0x2 ;  /* 0x000000ff03057211 */ /* 0x000fc800078e11ff */
[C---:B------:R-:W-:Y:S02]  /*03e0*/  ISETP.EQ.AND P3, PT, R5.reuse, -0x18, PT ;  /* 0xffffffe80500780c */ /* 0x040fe40003f62270 */
[C---:B------:R-:W-:Y:S02]  /*03f0*/  ISETP.EQ.AND P4, PT, R5.reuse, -0x14, PT ;  /* 0xffffffec0500780c */ /* 0x040fe40003f82270 */
[C---:B------:R-:W-:Y:S02]  /*0400*/  ISETP.EQ.AND P2, PT, R5.reuse, -0x10, PT ;  /* 0xfffffff00500780c */ /* 0x040fe40003f42270 */
[C---:B------:R-:W-:Y:S02]  /*0410*/  ISETP.EQ.AND P1, PT, R5.reuse, -0xc, PT ;  /* 0xfffffff40500780c */ /* 0x040fe40003f22270 */
[C---:B------:R-:W-:Y:S02]  /*0420*/  ISETP.EQ.AND P0, PT, R5.reuse, -0x8, PT ;  /* 0xfffffff80500780c */ /* 0x040fe40003f02270 */
[----:B------:R-:W-:-:S03]  /*0430*/  ISETP.EQ.AND P5, PT, R5, RZ, PT ;  /* 0x000000ff0500720c */ /* 0x000fc60003fa2270 */
[--C-:B------:R-:W-:Y:S01]  /*0440*/  @P3 IMAD.MOV.U32 R3, RZ, RZ, R8.reuse ;  /* 0x000000ffff033224 */ /* 0x100fe200078e0008 */
[C---:B------:R-:W-:Y:S01]  /*0450*/  ISETP.EQ.AND P3, PT, R5.reuse, -0x4, PT ;  /* 0xfffffffc0500780c */ /* 0x040fe20003f62270 */
[----:B------:R-:W-:Y:S02]  /*0460*/  @P4 IMAD.MOV.U32 R4, RZ, RZ, R8 ;  /* 0x000000ffff044224 */ /* 0x000fe400078e0008 */
[--C-:B------:R-:W-:Y:S01]  /*0470*/  @P4 IMAD.MOV.U32 R3, RZ, RZ, R10.reuse ;  /* 0x000000ffff034224 */ /* 0x100fe200078e000a */
[----:B------:R-:W-:Y:S01]  /*0480*/  ISETP.EQ.AND P4, PT, R5, 0x4, PT ;  /* 0x000000040500780c */ /* 0x000fe20003f82270 */
[----:B------:R-:W-:Y:S01]  /*0490*/  @P2 IMAD.MOV.U32 R4, RZ, RZ, R10 ;  /* 0x000000ffff042224 */ /* 0x000fe200078e000a */
[----:B------:R-:W-:Y:S01]  /*04a0*/  @P2 MOV R3, R11 ;  /* 0x0000000b00032202 */ /* 0x000fe20000000f00 */
[----:B------:R-:W-:Y:S01]  /*04b0*/  @P1 IMAD.MOV.U32 R3, RZ, RZ, R12 ;  /* 0x000000ffff031224 */ /* 0x000fe200078e000c */
[----:B------:R-:W-:Y:S01]  /*04c0*/  @P0 MOV R3, R13 ;  /* 0x0000000d00030202 */ /* 0x000fe20000000f00 */
[----:B------:R-:W-:-:S02]  /*04d0*/  @P1 IMAD.MOV.U32 R4, RZ, RZ, R11 ;  /* 0x000000ffff041224 */ /* 0x000fc400078e000b */
[----:B------:R-:W-:Y:S02]  /*04e0*/  @P0 IMAD.MOV.U32 R4, RZ, RZ, R12 ;  /* 0x000000ffff040224 */ /* 0x000fe400078e000c */
[--C-:B------:R-:W-:Y:S01]  /*04f0*/  @P3 IMAD.MOV.U32 R3, RZ, RZ, R14.reuse ;  /* 0x000000ffff033224 */ /* 0x100fe200078e000e */
[----:B------:R-:W-:Y:S01]  /*0500*/  @P5 MOV R3, R9 ;  /* 0x0000000900035202 */ /* 0x000fe20000000f00 */
[----:B------:R-:W-:Y:S02]  /*0510*/  @P3 IMAD.MOV.U32 R4, RZ, RZ, R13 ;  /* 0x000000ffff043224 */ /* 0x000fe400078e000d */
[----:B------:R-:W-:Y:S02]  /*0520*/  @P5 IMAD.MOV.U32 R4, RZ, RZ, R14 ;  /* 0x000000ffff045224 */ /* 0x000fe400078e000e */
[----:B------:R-:W-:Y:S02]  /*0530*/  @P4 IMAD.MOV.U32 R4, RZ, RZ, R9 ;  /* 0x000000ffff044224 */ /* 0x000fe400078e0009 */
[----:B------:R-:W-:Y:S01]  /*0540*/  IMAD.MOV.U32 R7, RZ, RZ, R3 ;  /* 0x000000ffff077224 */ /* 0x000fe200078e0003 */
[----:B------:R-:W-:Y:S06]  /*0550*/  @!P6 BRA `(.L_x_4) ;  /* 0x00000000002ce947 */ /* 0x000fec0003800000 */
[----:B------:R-:W-:Y:S01]  /*0560*/  @P2 IMAD.MOV.U32 R3, RZ, RZ, R8 ;  /* 0x000000ffff032224 */ /* 0x000fe200078e0008 */
[----:B------:R-:W-:Y:S01]  /*0570*/  @P1 MOV R3, R10 ;  /* 0x0000000a00031202 */ /* 0x000fe20000000f00 */
[----:B------:R-:W-:Y:S01]  /*0580*/  @P0 IMAD.MOV.U32 R3, RZ, RZ, R11 ;  /* 0x000000ffff030224 */ /* 0x000fe200078e000b */
[----:B------:R-:W-:Y:S01]  /*0590*/  ISETP.EQ.AND P0, PT, R5, 0x8, PT ;  /* 0x000000080500780c */ /* 0x000fe20003f02270 */
[----:B------:R-:W-:Y:S01]  /*05a0*/  @P3 IMAD.MOV.U32 R3, RZ, RZ, R12 ;  /* 0x000000ffff033224 */ /* 0x000fe200078e000c */
[----:B------:R-:W-:Y:S01]  /*05b0*/  LOP3.LUT R2, R2, 0x1f, RZ, 0xc0, !PT ;  /* 0x0000001f02027812 */ /* 0x000fe200078ec0ff */
[----:B------:R-:W-:Y:S01]  /*05c0*/  @P5 IMAD.MOV.U32 R3, RZ, RZ, R13 ;  /* 0x000000ffff035224 */ /* 0x000fe200078e000d */
[----:B------:R-:W-:Y:S02]  /*05d0*/  @P4 MOV R3, R14 ;  /* 0x0000000e00034202 */ /* 0x000fe40000000f00 */
[----:B------:R-:W-:-:S07]  /*05e0*/  SHF.L.W.U32.HI R7, R4, R2, R7 ;  /* 0x0000000204077219 */ /* 0x000fce0000010e07 */
[----:B------:R-:W-:-:S05]  /*05f0*/  @P0 IMAD.MOV.U32 R3, RZ, RZ, R9 ;  /* 0x000000ffff030224 */ /* 0x000fca00078e0009 */
[----:B------:R-:W-:-:S07]  /*0600*/  SHF.L.W.U32.HI R4, R3, R2, R4 ;  /* 0x0000000203047219 */ /* 0x000fce0000010e04 */
.L_x_4:
[----:B------:R-:W-:Y:S05]  /*0610*/  BSYNC.RECONVERGENT B1 ;  /* 0x0000000000017941 */ /* 0x000fea0003800200 */
.L_x_3:
[C-C-:B------:R-:W-:Y:S01]  /*0620*/  SHF.L.W.U32.HI R8, R4.reuse, 0x2, R7.reuse ;  /* 0x0000000204087819 */ /* 0x140fe20000010e07 */
[----:B------:R-:W-:Y:S01]  /*0630*/  IMAD.SHL.U32 R4, R4, 0x4, RZ ;  /* 0x0000000404047824 */ /* 0x000fe200078e00ff */
[----:B------:R-:W-:Y:S01]  /*0640*/  UMOV UR4, 0x54442d19 ;  /* 0x54442d1900047882 */ /* 0x000fe20000000000 */
[----:B------:R-:W-:Y:S01]  /*0650*/  UMOV UR5, 0x3bf921fb ;  /* 0x3bf921fb00057882 */ /* 0x000fe20000000000 */
[----:B------:R-:W-:Y:S02]  /*0660*/  SHF.R.S32.HI R3, RZ, 0x1f, R8 ;  /* 0x0000001fff037819 */ /* 0x000fe40000011408 */
[----:B------:R-:W-:Y:S02]  /*0670*/  SHF.R.U32.HI R7, RZ, 0x1e, R7 ;  /* 0x0000001eff077819 */ /* 0x000fe40000011607 */
[C---:B------:R-:W-:Y:S02]  /*0680*/  LOP3.LUT R4, R3.reuse, R4, RZ, 0x3c, !PT ;  /* 0x0000000403047212 */ /* 0x040fe400078e3cff */
[----:B------:R-:W-:-:S02]  /*0690*/  LOP3.LUT R5, R3, R8, RZ, 0x3c, !PT ;  /* 0x0000000803057212 */ /* 0x000fc400078e3cff */
[----:B------:R-:W-:Y:S02]  /*06a0*/  ISETP.GE.AND P0, PT, R6, RZ, PT ;  /* 0x000000ff0600720c */ /* 0x000fe40003f06270 */
[----:B------:R-:W0:Y:S01]  /*06b0*/  I2F.F64.S64 R2, R4 ;  /* 0x0000000400027312 */ /* 0x000e220000301c00 */
[C---:B------:R-:W-:Y:S02]  /*06c0*/  LOP3.LUT R6, R8.reuse, R6, RZ, 0x3c, !PT ;  /* 0x0000000608067212 */ /* 0x040fe400078e3cff */
[----:B------:R-:W-:Y:S02]  /*06d0*/  LEA.HI R7, R8, R7, RZ, 0x1 ;  /* 0x0000000708077211 */ /* 0x000fe400078f08ff */
[----:B------:R-:W-:-:S03]  /*06e0*/  ISETP.GE.AND P1, PT, R6, RZ, PT ;  /* 0x000000ff0600720c */ /* 0x000fc60003f26270 */
[----:B------:R-:W-:-:S05]  /*06f0*/  IMAD.MOV R6, RZ, RZ, -R7 ;  /* 0x000000ffff067224 */ /* 0x000fca00078e0a07 */
[----:B------:R-:W-:Y:S01]  /*0700*/  @!P0 MOV R7, R6 ;  /* 0x0000000600078202 */ /* 0x000fe20000000f00 */
[----:B0-----:R-:W-:-:S10]  /*0710*/  DMUL R2, R2, UR4 ;  /* 0x0000000402027c28 */ /* 0x001fd40008000000 */
[----:B------:R-:W0:Y:S02]  /*0720*/  F2F.F32.F64 R2, R2 ;  /* 0x0000000200027310 */ /* 0x000e240000301000 */
[----:B0-----:R-:W-:-:S07]  /*0730*/  FSEL R5, -R2, R2, !P1 ;  /* 0x0000000202057208 */ /* 0x001fce0004800100 */
.L_x_1:
[----:B------:R-:W-:Y:S05]  /*0740*/  BSYNC.RECONVERGENT B0 ;  /* 0x0000000000007941 */ /* 0x000fea0003800200 */
.L_x_0:
[----:B------:R-:W-:Y:S01]  /*0750*/  IMAD.MOV.U32 R6, RZ, RZ, R5 ;  /* 0x000000ffff067224 */ /* 0x000fe200078e0005 */
[----:B------:R-:W-:Y:S01]  /*0760*/  LOP3.LUT R7, R7, 0x1, RZ, 0xc0, !PT ;  /* 0x0000000107077812 */ /* 0x000fe200078ec0ff */
[----:B------:R-:W-:Y:S02]  /*0770*/  IMAD.MOV.U32 R3, RZ, RZ, 0x3c190000 ;  /* 0x3c190000ff037424 */ /* 0x000fe400078e00ff */
[C---:B------:R-:W-:Y:S01]  /*0780*/  FMUL R4, R6.reuse, R6 ;  /* 0x0000000606047220 */ /* 0x040fe20000400000 */
[----:B------:R-:W-:Y:S02]  /*0790*/  FSETP.NEU.AND P0, PT, |R6|, 0.00049096695147454738617, PT ;  /* 0x3a00b43c0600780b */ /* 0x000fe40003f0d200 */
[----:B------:R-:W-:Y:S01]  /*07a0*/  ISETP.NE.U32.AND P1, PT, R7, 0x1, PT ;  /* 0x000000010700780c */ /* 0x000fe20003f25070 */
[----:B------:R-:W-:-:S04]  /*07b0*/  FFMA R3, R4, R3, 0.003265380859375 ;  /* 0x3b56000004037423 */ /* 0x000fc80000000003 */
[----:B------:R-:W-:-:S04]  /*07c0*/  FFMA R3, R4, R3, 0.0242919921875 ;  /* 0x3cc7000004037423 */ /* 0x000fc80000000003 */
[----:B------:R-:W-:-:S04]  /*07d0*/  FFMA R3, R4, R3, 0.053466796875 ;  /* 0x3d5b000004037423 */ /* 0x000fc80000000003 */
[C---:B------:R-:W-:Y:S02]  /*07e0*/  FFMA R5, R4.reuse, R3, 0.13337790966033935547 ;  /* 0x3e08943804057423 */ /* 0x040fe40000000003 */
[----:B------:R-:W0:Y:S02]  /*07f0*/  LDC.64 R2, c[0x0][0x380] ;  /* 0x0000e000ff027b82 */ /* 0x000e240000000a00 */
[C---:B------:R-:W-:Y:S01]  /*0800*/  FFMA R5, R4.reuse, R5, 0.33333230018615722656 ;  /* 0x3eaaaa8804057423 */ /* 0x040fe20000000005 */
[----:B------:R-:W-:-:S04]  /*0810*/  FMUL R4, R4, R6 ;  /* 0x0000000604047220 */ /* 0x000fc80000400000 */
[----:B------:R-:W-:-:S06]  /*0820*/  @P0 FFMA R6, R5, R4, R6 ;  /* 0x0000000405060223 */ /* 0x000fcc0000000006 */
[----:B------:R-:W1:Y:S01]  /*0830*/  @!P1 MUFU.RCP R6, -R6 ;  /* 0x8000000600069308 */ /* 0x000e620000001000 */
[----:B0-----:R-:W-:-:S05]  /*0840*/  IMAD.WIDE.U32 R2, R0, 0x4, R2 ;  /* 0x0000000400027825 */ /* 0x001fca00078e0002 */
[----:B-1----:R-:W-:Y:S01]  /*0850*/  STG.E desc[UR6][R2.64], R6 ;  /* 0x0000000602007986 */ /* 0x002fe2000c101906 */
[----:B------:R-:W-:Y:S05]  /*0860*/  EXIT ;  /* 0x000000000000794d */ /* 0x000fea0003800000 */
.L_x_5:
[----:B------:R-:W-:-:S00]  /*0870*/  BRA `(.L_x_5) ;  /* 0xfffffffc00fc7947 */ /* 0x000fc0000383ffff */
[----:B------:R-:W-:-:S00]  /*0880*/  NOP ;  /* 0x0000000000007918 */ /* 0x000fc00000000000 */
[----:B------:R-:W-:-:S00]  /*0890*/  NOP ;  /* 0x0000000000007918 */ /* 0x000fc00000000000 */
[----:B------:R-:W-:-:S00]  /*08a0*/  NOP ;  /* 0x0000000000007918 */ /* 0x000fc00000000000 */
[----:B------:R-:W-:-:S00]  /*08b0*/  NOP ;  /* 0x0000000000007918 */ /* 0x000fc00000000000 */
[----:B------:R-:W-:-:S00]  /*08c0*/  NOP ;  /* 0x0000000000007918 */ /* 0x000fc00000000000 */
[----:B------:R-:W-:-:S00]  /*08d0*/  NOP ;  /* 0x0000000000007918 */ /* 0x000fc00000000000 */
[----:B------:R-:W-:-:S00]  /*08e0*/  NOP ;  /* 0x0000000000007918 */ /* 0x000fc00000000000 */
[----:B------:R-:W-:-:S00]  /*08f0*/  NOP ;  /* 0x0000000000007918 */ /* 0x000fc00000000000 */
.L_x_6:


//--------------------- .nv.global.init           --------------------------
	.section	.nv.global.init,"aw",@progbits
	.align	4
.nv.global.init:
	.type		__cudart_i2opi_f,@object
	.size		__cudart_i2opi_f,(.L_0 - __cudart_i2opi_f)
__cudart_i2opi_f:
        /*0000*/ 	.byte	0x41, 0x90, 0x43, 0x3c, 0x99, 0x95, 0x62, 0xdb, 0xc0, 0xdd, 0x34, 0xf5, 0xd1, 0x57, 0x27, 0xfc
        /*0010*/ 	.byte	0x29, 0x15, 0x44, 0x4e, 0x6e, 0x83, 0xf9, 0xa2
.L_0:


//--------------------- .nv.shared.reserved.0     --------------------------
	.section	.nv.shared.reserved.0,"aw",@nobits
	.weak		__nv_reservedSMEM_offset_0_alias
	.size		__nv_reservedSMEM_offset_0_alias, 0, 64
	.other		__nv_reservedSMEM_offset_0_alias,@"STO_CUDA_RESERVED_SHARED STV_DEFAULT"
__nv_reservedSMEM_offset_0_alias:
	.zero		0
	.zero		64


//--------------------- .nv.constant0.default_function_kernel --------------------------
	.section	.nv.constant0.default_function_kernel,"a",@progbits
	.sectionflags	@""
	.align	4
.nv.constant0.default_function_kernel:
	.zero		912


//--------------------- SYMBOLS --------------------------

	.type		.nv.reservedSmem.offset0,@object
	.size		.nv.reservedSmem.offset0,0x4
